//
// Generated by NVIDIA NVVM Compiler
//
// Compiler Build ID: CL-36424714
// Cuda compilation tools, release 13.0, V13.0.88
// Based on NVVM 20.0.0
//

.version 9.0
.target sm_100
.address_size 64

	// .globl	_Z17directConvolutionPKfS0_Pfiii

.visible .entry _Z17directConvolutionPKfS0_Pfiii(
	.param .u64 .ptr .align 1 _Z17directConvolutionPKfS0_Pfiii_param_0,
	.param .u64 .ptr .align 1 _Z17directConvolutionPKfS0_Pfiii_param_1,
	.param .u64 .ptr .align 1 _Z17directConvolutionPKfS0_Pfiii_param_2,
	.param .u32 _Z17directConvolutionPKfS0_Pfiii_param_3,
	.param .u32 _Z17directConvolutionPKfS0_Pfiii_param_4,
	.param .u32 _Z17directConvolutionPKfS0_Pfiii_param_5
)
{
	.reg .pred 	%p<92>;
	.reg .b32 	%r<67>;
	.reg .b32 	%f<137>;
	.reg .b64 	%rd<64>;

	ld.param.u64 	%rd14, [_Z17directConvolutionPKfS0_Pfiii_param_0];
	ld.param.u64 	%rd15, [_Z17directConvolutionPKfS0_Pfiii_param_1];
	ld.param.u64 	%rd13, [_Z17directConvolutionPKfS0_Pfiii_param_2];
	ld.param.u32 	%r18, [_Z17directConvolutionPKfS0_Pfiii_param_3];
	ld.param.u32 	%r19, [_Z17directConvolutionPKfS0_Pfiii_param_4];
	ld.param.u32 	%r20, [_Z17directConvolutionPKfS0_Pfiii_param_5];
	cvta.to.global.u64 	%rd1, %rd15;
	cvta.to.global.u64 	%rd2, %rd14;
	add.s32 	%r1, %r18, -1;
	div.s32 	%r21, %r1, %r20;
	add.s32 	%r22, %r19, -1;
	div.s32 	%r23, %r22, %r20;
	mov.u32 	%r24, %ctaid.x;
	mov.u32 	%r25, %ntid.x;
	mov.u32 	%r26, %tid.x;
	mad.lo.s32 	%r27, %r24, %r25, %r26;
	mov.u32 	%r28, %ctaid.y;
	mov.u32 	%r29, %ntid.y;
	mov.u32 	%r30, %tid.y;
	mad.lo.s32 	%r4, %r28, %r29, %r30;
	setp.gt.s32 	%p12, %r4, %r21;
	setp.gt.s32 	%p13, %r27, %r23;
	or.pred  	%p14, %p12, %p13;
	@%p14 bra 	$L__BB0_56;
	mad.lo.s32 	%r31, %r4, %r23, %r4;
	add.s32 	%r5, %r31, %r27;
	mul.lo.s32 	%r6, %r20, %r4;
	add.s32 	%r32, %r6, -1;
	mul.lo.s32 	%r33, %r20, %r27;
	setp.gt.s32 	%p15, %r6, 0;
	setp.le.s32 	%p16, %r6, %r18;
	and.pred  	%p1, %p15, %p16;
	mul.lo.s32 	%r7, %r32, %r19;
	setp.gt.s32 	%p17, %r33, 0;
	setp.le.s32 	%p18, %r33, %r19;
	and.pred  	%p2, %p17, %p18;
	and.pred  	%p3, %p1, %p2;
	cvt.s64.s32 	%rd16, %r7;
	cvt.s64.s32 	%rd3, %r33;
	add.s64 	%rd17, %rd3, %rd16;
	shl.b64 	%rd18, %rd17, 2;
	add.s64 	%rd4, %rd2, %rd18;
	mov.f32 	%f111, 0f00000000;
	not.pred 	%p20, %p3;
	@%p20 bra 	$L__BB0_3;
	ld.global.f32 	%f56, [%rd4+-4];
	ld.global.f32 	%f57, [%rd1];
	fma.rn.f32 	%f111, %f56, %f57, 0f00000000;
$L__BB0_3:
	cvt.u32.u64 	%r34, %rd3;
	setp.gt.s32 	%p21, %r34, -1;
	setp.lt.s32 	%p22, %r34, %r19;
	and.pred  	%p23, %p21, %p22;
	and.pred  	%p4, %p1, %p23;
	not.pred 	%p25, %p4;
	@%p25 bra 	$L__BB0_5;
	add.s32 	%r36, %r34, %r7;
	mul.wide.s32 	%rd19, %r36, 4;
	add.s64 	%rd20, %rd2, %rd19;
	ld.global.f32 	%f58, [%rd20];
	ld.global.f32 	%f59, [%rd1+4];
	fma.rn.f32 	%f111, %f58, %f59, %f111;
$L__BB0_5:
	add.s32 	%r38, %r34, 1;
	setp.gt.s32 	%p26, %r34, -2;
	setp.lt.s32 	%p27, %r38, %r19;
	and.pred  	%p28, %p26, %p27;
	setp.gt.s32 	%p30, %r6, 0;
	setp.le.s32 	%p31, %r6, %r18;
	and.pred  	%p32, %p30, %p31;
	and.pred  	%p5, %p32, %p28;
	not.pred 	%p33, %p5;
	@%p33 bra 	$L__BB0_7;
	ld.global.f32 	%f60, [%rd4+4];
	ld.global.f32 	%f61, [%rd1+8];
	fma.rn.f32 	%f111, %f60, %f61, %f111;
$L__BB0_7:
	setp.gt.s32 	%p34, %r6, -1;
	setp.lt.s32 	%p35, %r6, %r18;
	and.pred  	%p36, %p34, %p35;
	mul.lo.s32 	%r8, %r6, %r19;
	and.pred  	%p6, %p36, %p2;
	cvt.s64.s32 	%rd21, %r8;
	add.s64 	%rd22, %rd3, %rd21;
	shl.b64 	%rd23, %rd22, 2;
	add.s64 	%rd5, %rd2, %rd23;
	not.pred 	%p37, %p6;
	@%p37 bra 	$L__BB0_9;
	ld.global.f32 	%f62, [%rd5+-4];
	ld.global.f32 	%f63, [%rd1+12];
	fma.rn.f32 	%f111, %f62, %f63, %f111;
$L__BB0_9:
	setp.gt.s32 	%p38, %r6, -1;
	setp.lt.s32 	%p39, %r6, %r18;
	and.pred  	%p40, %p38, %p39;
	cvt.u32.u64 	%r39, %rd3;
	setp.gt.s32 	%p41, %r39, -1;
	setp.lt.s32 	%p42, %r39, %r19;
	and.pred  	%p43, %p41, %p42;
	and.pred  	%p7, %p40, %p43;
	not.pred 	%p45, %p7;
	@%p45 bra 	$L__BB0_11;
	add.s32 	%r41, %r39, %r8;
	mul.wide.s32 	%rd24, %r41, 4;
	add.s64 	%rd25, %rd2, %rd24;
	ld.global.f32 	%f64, [%rd25];
	ld.global.f32 	%f65, [%rd1+16];
	fma.rn.f32 	%f111, %f64, %f65, %f111;
$L__BB0_11:
	setp.gt.s32 	%p46, %r6, -1;
	setp.lt.s32 	%p47, %r6, %r18;
	and.pred  	%p48, %p46, %p47;
	cvt.u32.u64 	%r42, %rd3;
	setp.gt.s32 	%p49, %r42, -2;
	add.s32 	%r43, %r42, 1;
	setp.lt.s32 	%p50, %r43, %r19;
	and.pred  	%p51, %p49, %p50;
	and.pred  	%p8, %p48, %p51;
	not.pred 	%p53, %p8;
	@%p53 bra 	$L__BB0_13;
	ld.global.f32 	%f66, [%rd5+4];
	ld.global.f32 	%f67, [%rd1+20];
	fma.rn.f32 	%f111, %f66, %f67, %f111;
$L__BB0_13:
	add.s32 	%r44, %r6, 1;
	setp.gt.s32 	%p54, %r6, -2;
	setp.lt.s32 	%p55, %r44, %r18;
	and.pred  	%p56, %p54, %p55;
	add.s32 	%r9, %r8, %r19;
	and.pred  	%p9, %p56, %p2;
	cvt.s64.s32 	%rd26, %r9;
	add.s64 	%rd27, %rd3, %rd26;
	shl.b64 	%rd28, %rd27, 2;
	add.s64 	%rd6, %rd2, %rd28;
	not.pred 	%p57, %p9;
	@%p57 bra 	$L__BB0_15;
	ld.global.f32 	%f68, [%rd6+-4];
	ld.global.f32 	%f69, [%rd1+24];
	fma.rn.f32 	%f111, %f68, %f69, %f111;
$L__BB0_15:
	setp.gt.s32 	%p58, %r6, -2;
	add.s32 	%r45, %r6, 1;
	setp.lt.s32 	%p59, %r45, %r18;
	and.pred  	%p60, %p58, %p59;
	cvt.u32.u64 	%r46, %rd3;
	setp.gt.s32 	%p61, %r46, -1;
	setp.lt.s32 	%p62, %r46, %r19;
	and.pred  	%p63, %p61, %p62;
	and.pred  	%p10, %p60, %p63;
	not.pred 	%p65, %p10;
	@%p65 bra 	$L__BB0_17;
	cvt.u32.u64 	%r47, %rd3;
	add.s32 	%r48, %r47, %r9;
	mul.wide.s32 	%rd29, %r48, 4;
	add.s64 	%rd30, %rd2, %rd29;
	ld.global.f32 	%f70, [%rd30];
	ld.global.f32 	%f71, [%rd1+28];
	fma.rn.f32 	%f111, %f70, %f71, %f111;
$L__BB0_17:
	setp.gt.s32 	%p66, %r6, -2;
	add.s32 	%r49, %r6, 1;
	setp.lt.s32 	%p67, %r49, %r18;
	and.pred  	%p68, %p66, %p67;
	cvt.u32.u64 	%r50, %rd3;
	setp.gt.s32 	%p69, %r50, -2;
	add.s32 	%r51, %r50, 1;
	setp.lt.s32 	%p70, %r51, %r19;
	and.pred  	%p71, %p69, %p70;
	and.pred  	%p11, %p68, %p71;
	not.pred 	%p73, %p11;
	@%p73 bra 	$L__BB0_19;
	ld.global.f32 	%f72, [%rd6+4];
	ld.global.f32 	%f73, [%rd1+32];
	fma.rn.f32 	%f111, %f72, %f73, %f111;
$L__BB0_19:
	add.s32 	%r10, %r1, %r6;
	mul.lo.s32 	%r11, %r10, %r19;
	cvt.s64.s32 	%rd31, %r11;
	add.s64 	%rd32, %rd3, %rd31;
	shl.b64 	%rd33, %rd32, 2;
	add.s64 	%rd7, %rd2, %rd33;
	@%p20 bra 	$L__BB0_21;
	ld.global.f32 	%f74, [%rd7+-4];
	ld.global.f32 	%f75, [%rd1+36];
	fma.rn.f32 	%f111, %f74, %f75, %f111;
$L__BB0_21:
	@%p25 bra 	$L__BB0_23;
	cvt.u32.u64 	%r52, %rd3;
	add.s32 	%r53, %r52, %r11;
	mul.wide.s32 	%rd34, %r53, 4;
	add.s64 	%rd35, %rd2, %rd34;
	ld.global.f32 	%f76, [%rd35];
	ld.global.f32 	%f77, [%rd1+40];
	fma.rn.f32 	%f111, %f76, %f77, %f111;
$L__BB0_23:
	@%p33 bra 	$L__BB0_25;
	ld.global.f32 	%f78, [%rd7+4];
	ld.global.f32 	%f79, [%rd1+44];
	fma.rn.f32 	%f111, %f78, %f79, %f111;
$L__BB0_25:
	add.s32 	%r54, %r18, %r6;
	mul.lo.s32 	%r12, %r54, %r19;
	cvt.s64.s32 	%rd36, %r12;
	add.s64 	%rd37, %rd3, %rd36;
	shl.b64 	%rd38, %rd37, 2;
	add.s64 	%rd8, %rd2, %rd38;
	@%p37 bra 	$L__BB0_27;
	ld.global.f32 	%f80, [%rd8+-4];
	ld.global.f32 	%f81, [%rd1+48];
	fma.rn.f32 	%f111, %f80, %f81, %f111;
$L__BB0_27:
	@%p45 bra 	$L__BB0_29;
	cvt.u32.u64 	%r55, %rd3;
	add.s32 	%r56, %r55, %r12;
	mul.wide.s32 	%rd39, %r56, 4;
	add.s64 	%rd40, %rd2, %rd39;
	ld.global.f32 	%f82, [%rd40];
	ld.global.f32 	%f83, [%rd1+52];
	fma.rn.f32 	%f111, %f82, %f83, %f111;
$L__BB0_29:
	@%p53 bra 	$L__BB0_31;
	ld.global.f32 	%f84, [%rd8+4];
	ld.global.f32 	%f85, [%rd1+56];
	fma.rn.f32 	%f111, %f84, %f85, %f111;
$L__BB0_31:
	add.s32 	%r57, %r10, 2;
	mul.lo.s32 	%r13, %r57, %r19;
	cvt.s64.s32 	%rd41, %r13;
	add.s64 	%rd42, %rd3, %rd41;
	shl.b64 	%rd43, %rd42, 2;
	add.s64 	%rd9, %rd2, %rd43;
	@%p57 bra 	$L__BB0_33;
	ld.global.f32 	%f86, [%rd9+-4];
	ld.global.f32 	%f87, [%rd1+60];
	fma.rn.f32 	%f111, %f86, %f87, %f111;
$L__BB0_33:
	@%p65 bra 	$L__BB0_35;
	cvt.u32.u64 	%r58, %rd3;
	add.s32 	%r59, %r58, %r13;
	mul.wide.s32 	%rd44, %r59, 4;
	add.s64 	%rd45, %rd2, %rd44;
	ld.global.f32 	%f88, [%rd45];
	ld.global.f32 	%f89, [%rd1+64];
	fma.rn.f32 	%f111, %f88, %f89, %f111;
$L__BB0_35:
	@%p73 bra 	$L__BB0_37;
	ld.global.f32 	%f90, [%rd9+4];
	ld.global.f32 	%f91, [%rd1+68];
	fma.rn.f32 	%f111, %f90, %f91, %f111;
$L__BB0_37:
	add.s32 	%r14, %r10, %r18;
	mul.lo.s32 	%r15, %r14, %r19;
	cvt.s64.s32 	%rd46, %r15;
	add.s64 	%rd47, %rd3, %rd46;
	shl.b64 	%rd48, %rd47, 2;
	add.s64 	%rd10, %rd2, %rd48;
	@%p20 bra 	$L__BB0_39;
	ld.global.f32 	%f92, [%rd10+-4];
	ld.global.f32 	%f93, [%rd1+72];
	fma.rn.f32 	%f111, %f92, %f93, %f111;
$L__BB0_39:
	@%p25 bra 	$L__BB0_41;
	cvt.u32.u64 	%r60, %rd3;
	add.s32 	%r61, %r60, %r15;
	mul.wide.s32 	%rd49, %r61, 4;
	add.s64 	%rd50, %rd2, %rd49;
	ld.global.f32 	%f94, [%rd50];
	ld.global.f32 	%f95, [%rd1+76];
	fma.rn.f32 	%f111, %f94, %f95, %f111;
$L__BB0_41:
	@%p33 bra 	$L__BB0_43;
	ld.global.f32 	%f96, [%rd10+4];
	ld.global.f32 	%f97, [%rd1+80];
	fma.rn.f32 	%f111, %f96, %f97, %f111;
$L__BB0_43:
	mad.lo.s32 	%r16, %r19, %r14, %r19;
	cvt.s64.s32 	%rd51, %r16;
	add.s64 	%rd52, %rd3, %rd51;
	shl.b64 	%rd53, %rd52, 2;
	add.s64 	%rd11, %rd2, %rd53;
	@%p37 bra 	$L__BB0_45;
	ld.global.f32 	%f98, [%rd11+-4];
	ld.global.f32 	%f99, [%rd1+84];
	fma.rn.f32 	%f111, %f98, %f99, %f111;
$L__BB0_45:
	@%p45 bra 	$L__BB0_47;
	cvt.u32.u64 	%r62, %rd3;
	add.s32 	%r63, %r62, %r16;
	mul.wide.s32 	%rd54, %r63, 4;
	add.s64 	%rd55, %rd2, %rd54;
	ld.global.f32 	%f100, [%rd55];
	ld.global.f32 	%f101, [%rd1+88];
	fma.rn.f32 	%f111, %f100, %f101, %f111;
$L__BB0_47:
	@%p53 bra 	$L__BB0_49;
	ld.global.f32 	%f102, [%rd11+4];
	ld.global.f32 	%f103, [%rd1+92];
	fma.rn.f32 	%f111, %f102, %f103, %f111;
$L__BB0_49:
	add.s32 	%r64, %r14, 2;
	mul.lo.s32 	%r17, %r64, %r19;
	cvt.s64.s32 	%rd56, %r17;
	add.s64 	%rd57, %rd3, %rd56;
	shl.b64 	%rd58, %rd57, 2;
	add.s64 	%rd12, %rd2, %rd58;
	@%p57 bra 	$L__BB0_51;
	ld.global.f32 	%f104, [%rd12+-4];
	ld.global.f32 	%f105, [%rd1+96];
	fma.rn.f32 	%f111, %f104, %f105, %f111;
$L__BB0_51:
	@%p65 bra 	$L__BB0_53;
	cvt.u32.u64 	%r65, %rd3;
	add.s32 	%r66, %r65, %r17;
	mul.wide.s32 	%rd59, %r66, 4;
	add.s64 	%rd60, %rd2, %rd59;
	ld.global.f32 	%f106, [%rd60];
	ld.global.f32 	%f107, [%rd1+100];
	fma.rn.f32 	%f111, %f106, %f107, %f111;
$L__BB0_53:
	@%p73 bra 	$L__BB0_55;
	ld.global.f32 	%f108, [%rd12+4];
	ld.global.f32 	%f109, [%rd1+104];
	fma.rn.f32 	%f111, %f108, %f109, %f111;
$L__BB0_55:
	cvta.to.global.u64 	%rd61, %rd13;
	mul.wide.s32 	%rd62, %r5, 4;
	add.s64 	%rd63, %rd61, %rd62;
	st.global.f32 	[%rd63], %f111;
$L__BB0_56:
	ret;

}


// ===== COMPILED SASS (sm_100) =====

	.target	sm_100

	.elftype	@"ET_EXEC"


//--------------------- .note.nv.tkinfo           --------------------------
	.section	.note.nv.tkinfo,"",@"SHT_NOTE"
	.sectionflags	@"SHF_NOTE_NV_TKINFO"
	.tkinfo
        /*0018*/ 	.word	0x00000002
        /*0030*/ 	.string	""
        /*0030*/ 	.string	"ptxas"
        /*0030*/ 	.string	"Cuda compilation tools, release 13.0, V13.0.88"
        /*0030*/ 	.string	"Build cuda_13.0.r13.0/compiler.36424714_0"
        /*0030*/ 	.string	"-arch sm_100 -m 64 "



//--------------------- .note.nv.cuinfo           --------------------------
	.section	.note.nv.cuinfo,"",@"SHT_NOTE"
	.sectionflags	@"SHF_NOTE_NV_CUINFO"
        /*0018*/ 	.short	0x0002
        /*001a*/ 	.short	0x0064
        /*001c*/ 	.short	0x0082
	.zero		2


//--------------------- .nv.info                  --------------------------
	.section	.nv.info,"",@"SHT_CUDA_INFO"
	.align	4


	//----- nvinfo : EIATTR_REGCOUNT
	.align		4
        /*0000*/ 	.byte	0x04, 0x2f
        /*0002*/ 	.short	(.L_1 - .L_0)
	.align		4
.L_0:
        /*0004*/ 	.word	index@(_Z17directConvolutionPKfS0_Pfiii)
        /*0008*/ 	.word	0x00000028


	//----- nvinfo : EIATTR_FRAME_SIZE
	.align		4
.L_1:
        /*000c*/ 	.byte	0x04, 0x11
        /*000e*/ 	.short	(.L_3 - .L_2)
	.align		4
.L_2:
        /*0010*/ 	.word	index@(_Z17directConvolutionPKfS0_Pfiii)
        /*0014*/ 	.word	0x00000000


	//----- nvinfo : EIATTR_MIN_STACK_SIZE
	.align		4
.L_3:
        /*0018*/ 	.byte	0x04, 0x12
        /*001a*/ 	.short	(.L_5 - .L_4)
	.align		4
.L_4:
        /*001c*/ 	.word	index@(_Z17directConvolutionPKfS0_Pfiii)
        /*0020*/ 	.word	0x00000000
.L_5:


//--------------------- .nv.compat                --------------------------
	.section	.nv.compat,"",@"SHT_CUDA_COMPAT_INFO"
	.align	4
        /*0000*/ 	.byte	0x02, 0x09, 0x00, 0x00, 0x02, 0x02, 0x01, 0x00, 0x02, 0x05, 0x05, 0x00, 0x03, 0x07, 0x01, 0x01
        /*0010*/ 	.byte	0x02, 0x03, 0x00, 0x00, 0x02, 0x06, 0x01, 0x00, 0x04, 0x0b, 0x08, 0x00, 0x09, 0x00, 0x00, 0x00
        /*0020*/ 	.byte	0x00, 0x00, 0x00, 0x00


//--------------------- .nv.info._Z17directConvolutionPKfS0_Pfiii --------------------------
	.section	.nv.info._Z17directConvolutionPKfS0_Pfiii,"",@"SHT_CUDA_INFO"
	.sectionflags	@""
	.align	4


	//----- nvinfo : EIATTR_CUDA_API_VERSION
	.align		4
        /*0000*/ 	.byte	0x04, 0x37
        /*0002*/ 	.short	(.L_7 - .L_6)
.L_6:
        /*0004*/ 	.word	0x00000082


	//----- nvinfo : EIATTR_KPARAM_INFO
	.align		4
.L_7:
        /*0008*/ 	.byte	0x04, 0x17
        /*000a*/ 	.short	(.L_9 - .L_8)
.L_8:
        /*000c*/ 	.word	0x00000000
        /*0010*/ 	.short	0x0005
        /*0012*/ 	.short	0x0020
        /*0014*/ 	.byte	0x00, 0xf0, 0x11, 0x00


	//----- nvinfo : EIATTR_KPARAM_INFO
	.align		4
.L_9:
        /*0018*/ 	.byte	0x04, 0x17
        /*001a*/ 	.short	(.L_11 - .L_10)
.L_10:
        /*001c*/ 	.word	0x00000000
        /*0020*/ 	.short	0x0004
        /*0022*/ 	.short	0x001c
        /*0024*/ 	.byte	0x00, 0xf0, 0x11, 0x00


	//----- nvinfo : EIATTR_KPARAM_INFO
	.align		4
.L_11:
        /*0028*/ 	.byte	0x04, 0x17
        /*002a*/ 	.short	(.L_13 - .L_12)
.L_12:
        /*002c*/ 	.word	0x00000000
        /*0030*/ 	.short	0x0003
        /*0032*/ 	.short	0x0018
        /*0034*/ 	.byte	0x00, 0xf0, 0x11, 0x00


	//----- nvinfo : EIATTR_KPARAM_INFO
	.align		4
.L_13:
        /*0038*/ 	.byte	0x04, 0x17
        /*003a*/ 	.short	(.L_15 - .L_14)
.L_14:
        /*003c*/ 	.word	0x00000000
        /*0040*/ 	.short	0x0002
        /*0042*/ 	.short	0x0010
        /*0044*/ 	.byte	0x00, 0xf5, 0x21, 0x00


	//----- nvinfo : EIATTR_KPARAM_INFO
	.align		4
.L_15:
        /*0048*/ 	.byte	0x04, 0x17
        /*004a*/ 	.short	(.L_17 - .L_16)
.L_16:
        /*004c*/ 	.word	0x00000000
        /*0050*/ 	.short	0x0001
        /*0052*/ 	.short	0x0008
        /*0054*/ 	.byte	0x00, 0xf5, 0x21, 0x00


	//----- nvinfo : EIATTR_KPARAM_INFO
	.align		4
.L_17:
        /*0058*/ 	.byte	0x04, 0x17
        /*005a*/ 	.short	(.L_19 - .L_18)
.L_18:
        /*005c*/ 	.word	0x00000000
        /*0060*/ 	.short	0x0000
        /*0062*/ 	.short	0x0000
        /*0064*/ 	.byte	0x00, 0xf5, 0x21, 0x00


	//----- nvinfo : EIATTR_SPARSE_MMA_MASK
	.align		4
.L_19:
        /*0068*/ 	.byte	0x03, 0x50
        /*006a*/ 	.short	0x0000


	//----- nvinfo : EIATTR_MAXREG_COUNT
	.align		4
        /*006c*/ 	.byte	0x03, 0x1b
        /*006e*/ 	.short	0x00ff


	//----- nvinfo : EIATTR_MERCURY_ISA_VERSION
	.align		4
        /*0070*/ 	.byte	0x03, 0x5f
        /*0072*/ 	.short	0x0101


	//----- nvinfo : EIATTR_VRC_CTA_INIT_COUNT
	.align		4
        /*0074*/ 	.byte	0x02, 0x4a
	.zero		1
	.zero		1


	//----- nvinfo : EIATTR_EXIT_INSTR_OFFSETS
	.align		4
        /*0078*/ 	.byte	0x04, 0x1c
        /*007a*/ 	.short	(.L_21 - .L_20)


	//   ....[0]....
.L_20:
        /*007c*/ 	.word	0x00000370


	//   ....[1]....
        /*0080*/ 	.word	0x00001240


	//----- nvinfo : EIATTR_CBANK_PARAM_SIZE
	.align		4
.L_21:
        /*0084*/ 	.byte	0x03, 0x19
        /*0086*/ 	.short	0x0024


	//----- nvinfo : EIATTR_PARAM_CBANK
	.align		4
        /*0088*/ 	.byte	0x04, 0x0a
        /*008a*/ 	.short	(.L_23 - .L_22)
	.align		4
.L_22:
        /*008c*/ 	.word	index@(.nv.constant0._Z17directConvolutionPKfS0_Pfiii)
        /*0090*/ 	.short	0x0380
        /*0092*/ 	.short	0x0024


	//----- nvinfo : EIATTR_SW_WAR
	.align		4
.L_23:
        /*0094*/ 	.byte	0x04, 0x36
        /*0096*/ 	.short	(.L_25 - .L_24)
.L_24:
        /*0098*/ 	.word	0x00000008
.L_25:


//--------------------- .nv.callgraph             --------------------------
	.section	.nv.callgraph,"",@"SHT_CUDA_CALLGRAPH"
	.align	4
	.sectionentsize	8
	.align		4
        /*0000*/ 	.word	0x00000000
	.align		4
        /*0004*/ 	.word	0xffffffff
	.align		4
        /*0008*/ 	.word	0x00000000
	.align		4
        /*000c*/ 	.word	0xfffffffe
	.align		4
        /*0010*/ 	.word	0x00000000
	.align		4
        /*0014*/ 	.word	0xfffffffd
	.align		4
        /*0018*/ 	.word	0x00000000
	.align		4
        /*001c*/ 	.word	0xfffffffc


//--------------------- .text._Z17directConvolutionPKfS0_Pfiii --------------------------
	.section	.text._Z17directConvolutionPKfS0_Pfiii,"ax",@progbits
	.align	128
        .global         _Z17directConvolutionPKfS0_Pfiii
        .type           _Z17directConvolutionPKfS0_Pfiii,@function
        .size           _Z17directConvolutionPKfS0_Pfiii,(.L_x_1 - _Z17directConvolutionPKfS0_Pfiii)
        .other          _Z17directConvolutionPKfS0_Pfiii,@"STO_CUDA_ENTRY STV_DEFAULT"
_Z17directConvolutionPKfS0_Pfiii:
.text._Z17directConvolutionPKfS0_Pfiii:
[----:B------:R-:W-:Y:S08]  /*0000*/  LDC R1, c[0x0][0x37c] ;  /* 0x0000df00ff017b82 */ /* 0x000ff00000000800 */
[----:B------:R-:W0:Y:S01]  /*0010*/  LDC R3, c[0x0][0x3a0] ;  /* 0x0000e800ff037b82 */ /* 0x000e220000000800 */
[----:B------:R-:W1:Y:S01]  /*0020*/  S2R R11, SR_TID.X ;  /* 0x00000000000b7919 */ /* 0x000e620000002100 */
[----:B------:R-:W2:Y:S06]  /*0030*/  S2R R13, SR_TID.Y ;  /* 0x00000000000d7919 */ /* 0x000eac0000002200 */
[----:B------:R-:W3:Y:S08]  /*0040*/  LDC R6, c[0x0][0x39c] ;  /* 0x0000e700ff067b82 */ /* 0x000ef00000000800 */
[----:B------:R-:W4:Y:S01]  /*0050*/  LDC R24, c[0x0][0x398] ;  /* 0x0000e600ff187b82 */ /* 0x000f220000000800 */
[----:B0-----:R-:W-:-:S07]  /*0060*/  IABS R9, R3 ;  /* 0x0000000300097213 */ /* 0x001fce0000000000 */
[----:B------:R-:W1:Y:S01]  /*0070*/  S2UR UR4, SR_CTAID.X ;  /* 0x00000000000479c3 */ /* 0x000e620000002500 */
[----:B------:R-:W0:Y:S01]  /*0080*/  I2F.RP R2, R9 ;  /* 0x0000000900027306 */ /* 0x000e220000209400 */
[----:B---3--:R-:W-:-:S06]  /*0090*/  VIADD R8, R6, 0xffffffff ;  /* 0xffffffff06087836 */ /* 0x008fcc0000000000 */
[----:B------:R-:W2:Y:S01]  /*00a0*/  S2UR UR5, SR_CTAID.Y ;  /* 0x00000000000579c3 */ /* 0x000ea20000002600 */
[----:B------:R-:W-:Y:S02]  /*00b0*/  IABS R12, R8 ;  /* 0x00000008000c7213 */ /* 0x000fe40000000000 */
[----:B------:R-:W-:Y:S01]  /*00c0*/  LOP3.LUT R8, R8, R3, RZ, 0x3c, !PT ;  /* 0x0000000308087212 */ /* 0x000fe200078e3cff */
[----:B----4-:R-:W-:Y:S01]  /*00d0*/  VIADD R0, R24, 0xffffffff ;  /* 0xffffffff18007836 */ /* 0x010fe20000000000 */
[----:B0-----:R-:W0:Y:S02]  /*00e0*/  MUFU.RCP R2, R2 ;  /* 0x0000000200027308 */ /* 0x001e240000001000 */
[----:B------:R-:W-:Y:S01]  /*00f0*/  ISETP.GE.AND P4, PT, R8, RZ, PT ;  /* 0x000000ff0800720c */ /* 0x000fe20003f86270 */
[----:B0-----:R-:W-:Y:S01]  /*0100*/  VIADD R4, R2, 0xffffffe ;  /* 0x0ffffffe02047836 */ /* 0x001fe20000000000 */
[----:B------:R-:W-:-:S04]  /*0110*/  IABS R2, R0 ;  /* 0x0000000000027213 */ /* 0x000fc80000000000 */
[----:B------:R0:W3:Y:S02]  /*0120*/  F2I.FTZ.U32.TRUNC.NTZ R5, R4 ;  /* 0x0000000400057305 */ /* 0x0000e4000021f000 */
[----:B0-----:R-:W-:Y:S02]  /*0130*/  IMAD.MOV.U32 R4, RZ, RZ, RZ ;  /* 0x000000ffff047224 */ /* 0x001fe400078e00ff */
[----:B---3--:R-:W-:-:S04]  /*0140*/  IMAD.MOV R10, RZ, RZ, -R5 ;  /* 0x000000ffff0a7224 */ /* 0x008fc800078e0a05 */
[----:B------:R-:W-:-:S04]  /*0150*/  IMAD R7, R10, R9, RZ ;  /* 0x000000090a077224 */ /* 0x000fc800078e02ff */
[----:B------:R-:W-:-:S06]  /*0160*/  IMAD.HI.U32 R5, R5, R7, R4 ;  /* 0x0000000705057227 */ /* 0x000fcc00078e0004 */
[----:B------:R-:W-:-:S04]  /*0170*/  IMAD.HI.U32 R4, R5, R12, RZ ;  /* 0x0000000c05047227 */ /* 0x000fc800078e00ff */
[----:B------:R-:W-:-:S04]  /*0180*/  IMAD.HI.U32 R5, R5, R2, RZ ;  /* 0x0000000205057227 */ /* 0x000fc800078e00ff */
[----:B------:R-:W-:Y:S02]  /*0190*/  IMAD.MOV R7, RZ, RZ, -R4 ;  /* 0x000000ffff077224 */ /* 0x000fe400078e0a04 */
[----:B------:R-:W-:Y:S02]  /*01a0*/  IMAD.MOV R10, RZ, RZ, -R5 ;  /* 0x000000ffff0a7224 */ /* 0x000fe400078e0a05 */
[C---:B------:R-:W-:Y:S02]  /*01b0*/  IMAD R7, R9.reuse, R7, R12 ;  /* 0x0000000709077224 */ /* 0x040fe400078e020c */
[C---:B------:R-:W-:Y:S02]  /*01c0*/  IMAD R2, R9.reuse, R10, R2 ;  /* 0x0000000a09027224 */ /* 0x040fe400078e0202 */
[----:B------:R-:W1:Y:S01]  /*01d0*/  LDC R10, c[0x0][0x360] ;  /* 0x0000d800ff0a7b82 */ /* 0x000e620000000800 */
[C---:B------:R-:W-:Y:S02]  /*01e0*/  ISETP.GT.U32.AND P3, PT, R9.reuse, R7, PT ;  /* 0x000000070900720c */ /* 0x040fe40003f64070 */
[----:B------:R-:W-:-:S05]  /*01f0*/  ISETP.GT.U32.AND P2, PT, R9, R2, PT ;  /* 0x000000020900720c */ /* 0x000fca0003f44070 */
[----:B------:R-:W2:Y:S06]  /*0200*/  LDC R12, c[0x0][0x364] ;  /* 0x0000d900ff0c7b82 */ /* 0x000eac0000000800 */
[--C-:B------:R-:W-:Y:S02]  /*0210*/  @!P3 IMAD.IADD R7, R7, 0x1, -R9.reuse ;  /* 0x000000010707b824 */ /* 0x100fe400078e0a09 */
[----:B------:R-:W-:Y:S02]  /*0220*/  @!P2 IMAD.IADD R2, R2, 0x1, -R9 ;  /* 0x000000010202a824 */ /* 0x000fe400078e0a09 */
[----:B------:R-:W-:Y:S01]  /*0230*/  @!P3 VIADD R4, R4, 0x1 ;  /* 0x000000010404b836 */ /* 0x000fe20000000000 */
[-C--:B------:R-:W-:Y:S01]  /*0240*/  ISETP.GE.U32.AND P1, PT, R7, R9.reuse, PT ;  /* 0x000000090700720c */ /* 0x080fe20003f26070 */
[----:B------:R-:W-:Y:S01]  /*0250*/  @!P2 VIADD R5, R5, 0x1 ;  /* 0x000000010505a836 */ /* 0x000fe20000000000 */
[----:B------:R-:W-:-:S02]  /*0260*/  ISETP.GE.U32.AND P0, PT, R2, R9, PT ;  /* 0x000000090200720c */ /* 0x000fc40003f06070 */
[-C--:B------:R-:W-:Y:S02]  /*0270*/  LOP3.LUT R2, R0, R3.reuse, RZ, 0x3c, !PT ;  /* 0x0000000300027212 */ /* 0x080fe400078e3cff */
[----:B------:R-:W-:Y:S02]  /*0280*/  LOP3.LUT R9, RZ, R3, RZ, 0x33, !PT ;  /* 0x00000003ff097212 */ /* 0x000fe400078e33ff */
[----:B------:R-:W-:-:S05]  /*0290*/  ISETP.GE.AND P3, PT, R2, RZ, PT ;  /* 0x000000ff0200720c */ /* 0x000fca0003f66270 */
[----:B------:R-:W-:Y:S02]  /*02a0*/  @P1 VIADD R4, R4, 0x1 ;  /* 0x0000000104041836 */ /* 0x000fe40000000000 */
[----:B------:R-:W-:Y:S01]  /*02b0*/  @P0 VIADD R5, R5, 0x1 ;  /* 0x0000000105050836 */ /* 0x000fe20000000000 */
[----:B------:R-:W-:Y:S01]  /*02c0*/  ISETP.NE.AND P0, PT, R3, RZ, PT ;  /* 0x000000ff0300720c */ /* 0x000fe20003f05270 */
[----:B------:R-:W-:Y:S02]  /*02d0*/  IMAD.MOV.U32 R2, RZ, RZ, R4 ;  /* 0x000000ffff027224 */ /* 0x000fe400078e0004 */
[----:B------:R-:W-:Y:S02]  /*02e0*/  IMAD.MOV.U32 R4, RZ, RZ, R5 ;  /* 0x000000ffff047224 */ /* 0x000fe400078e0005 */
[----:B------:R-:W-:Y:S02]  /*02f0*/  @!P4 IMAD.MOV R2, RZ, RZ, -R2 ;  /* 0x000000ffff02c224 */ /* 0x000fe400078e0a02 */
[----:B------:R-:W-:-:S02]  /*0300*/  @!P3 IMAD.MOV R4, RZ, RZ, -R4 ;  /* 0x000000ffff04b224 */ /* 0x000fc400078e0a04 */
[----:B-1----:R-:W-:Y:S01]  /*0310*/  IMAD R5, R10, UR4, R11 ;  /* 0x000000040a057c24 */ /* 0x002fe2000f8e020b */
[C---:B------:R-:W-:Y:S01]  /*0320*/  SEL R7, R9.reuse, R2, !P0 ;  /* 0x0000000209077207 */ /* 0x040fe20004000000 */
[----:B--2---:R-:W-:Y:S01]  /*0330*/  IMAD R2, R12, UR5, R13 ;  /* 0x000000050c027c24 */ /* 0x004fe2000f8e020d */
[----:B------:R-:W-:Y:S02]  /*0340*/  SEL R9, R9, R4, !P0 ;  /* 0x0000000409097207 */ /* 0x000fe40004000000 */
[----:B------:R-:W-:-:S04]  /*0350*/  ISETP.GT.AND P0, PT, R5, R7, PT ;  /* 0x000000070500720c */ /* 0x000fc80003f04270 */
[----:B------:R-:W-:-:S13]  /*0360*/  ISETP.GT.OR P0, PT, R2, R9, P0 ;  /* 0x000000090200720c */ /* 0x000fda0000704670 */
[----:B------:R-:W-:Y:S05]  /*0370*/  @P0 EXIT ;  /* 0x000000000000094d */ /* 0x000fea0003800000 */
[-C--:B------:R-:W-:Y:S01]  /*0380*/  IMAD R25, R2, R3.reuse, RZ ;  /* 0x0000000302197224 */ /* 0x080fe200078e02ff */
[----:B------:R-:W0:Y:S01]  /*0390*/  LDCU.64 UR6, c[0x0][0x380] ;  /* 0x00007000ff0677ac */ /* 0x000e220008000a00 */
[----:B------:R-:W-:-:S03]  /*03a0*/  IMAD R3, R5, R3, RZ ;  /* 0x0000000305037224 */ /* 0x000fc600078e02ff */
[----:B------:R-:W-:Y:S01]  /*03b0*/  ISETP.GT.AND P1, PT, R25, R24, PT ;  /* 0x000000181900720c */ /* 0x000fe20003f24270 */
[C---:B------:R-:W-:Y:S01]  /*03c0*/  VIADD R9, R3.reuse, 0x1 ;  /* 0x0000000103097836 */ /* 0x040fe20000000000 */
[CC--:B------:R-:W-:Y:S01]  /*03d0*/  ISETP.GE.AND P5, PT, R3.reuse, R6.reuse, PT ;  /* 0x000000060300720c */ /* 0x0c0fe20003fa6270 */
[----:B------:R-:W1:Y:S01]  /*03e0*/  LDCU.64 UR4, c[0x0][0x358] ;  /* 0x00006b00ff0477ac */ /* 0x000e620008000a00 */
[----:B------:R-:W-:Y:S02]  /*03f0*/  ISETP.GT.AND P4, PT, R3, R6, PT ;  /* 0x000000060300720c */ /* 0x000fe40003f84270 */
[----:B------:R-:W-:Y:S02]  /*0400*/  ISETP.GT.AND P1, PT, R25, RZ, !P1 ;  /* 0x000000ff1900720c */ /* 0x000fe40004f24270 */
[C---:B------:R-:W-:Y:S02]  /*0410*/  ISETP.GT.AND P5, PT, R3.reuse, -0x1, !P5 ;  /* 0xffffffff0300780c */ /* 0x040fe40006fa4270 */
[----:B------:R-:W-:-:S02]  /*0420*/  ISETP.GT.AND P4, PT, R3, RZ, !P4 ;  /* 0x000000ff0300720c */ /* 0x000fc40006784270 */
[----:B------:R-:W-:Y:S02]  /*0430*/  PLOP3.LUT P0, PT, P1, P5, PT, 0x80, 0x8 ;  /* 0x000000000008781c */ /* 0x000fe40000f0b070 */
[----:B------:R-:W-:Y:S02]  /*0440*/  PLOP3.LUT P6, PT, P1, P4, PT, 0x80, 0x8 ;  /* 0x000000000008781c */ /* 0x000fe40000fc9070 */
[-C--:B------:R-:W-:Y:S02]  /*0450*/  ISETP.GE.AND P2, PT, R9, R6.reuse, PT ;  /* 0x000000060900720c */ /* 0x080fe40003f46270 */
[----:B------:R-:W-:Y:S02]  /*0460*/  IADD3 R13, PT, PT, R25, -0x1, RZ ;  /* 0xffffffff190d7810 */ /* 0x000fe40007ffe0ff */
[----:B------:R-:W-:Y:S02]  /*0470*/  ISETP.GT.AND P3, PT, R3, -0x2, !P2 ;  /* 0xfffffffe0300780c */ /* 0x000fe40005764270 */
[----:B------:R-:W-:Y:S01]  /*0480*/  SHF.R.S32.HI R4, RZ, 0x1f, R3 ;  /* 0x0000001fff047819 */ /* 0x000fe20000011403 */
[----:B------:R-:W-:Y:S01]  /*0490*/  IMAD R20, R13, R6, RZ ;  /* 0x000000060d147224 */ /* 0x000fe200078e02ff */
[----:B------:R-:W-:Y:S01]  /*04a0*/  P2R R21, PR, RZ, 0x8 ;  /* 0x00000008ff157803 */ /* 0x000fe20000000000 */
[----:B------:R-:W2:Y:S01]  /*04b0*/  @P0 LDC.64 R10, c[0x0][0x380] ;  /* 0x0000e000ff0a0b82 */ /* 0x000ea20000000a00 */
[----:B------:R-:W-:Y:S01]  /*04c0*/  PLOP3.LUT P3, PT, P1, P3, PT, 0x80, 0x8 ;  /* 0x000000000008781c */ /* 0x000fe20000f67070 */
[C---:B------:R-:W-:Y:S01]  /*04d0*/  @P0 IMAD.IADD R23, R3.reuse, 0x1, R20 ;  /* 0x0000000103170824 */ /* 0x040fe200078e0214 */
[----:B------:R-:W-:Y:S01]  /*04e0*/  IADD3 R17, P1, PT, R3, R20, RZ ;  /* 0x0000001403117210 */ /* 0x000fe20007f3e0ff */
[----:B------:R-:W-:Y:S01]  /*04f0*/  IMAD R26, R25, R6, RZ ;  /* 0x00000006191a7224 */ /* 0x000fe200078e02ff */
[----:B------:R-:W-:-:S02]  /*0500*/  P2R R8, PR, RZ, 0x8 ;  /* 0x00000008ff087803 */ /* 0x000fc40000000000 */
[----:B------:R-:W-:Y:S01]  /*0510*/  LEA.HI.X.SX32 R22, R20, R4, 0x1, P1 ;  /* 0x0000000414167211 */ /* 0x000fe200008f0eff */
[----:B------:R-:W3:Y:S01]  /*0520*/  @P6 LDC.64 R18, c[0x0][0x388] ;  /* 0x0000e200ff126b82 */ /* 0x000ee20000000a00 */
[C---:B0-----:R-:W-:Y:S01]  /*0530*/  LEA R16, P1, R17.reuse, UR6, 0x2 ;  /* 0x0000000611107c11 */ /* 0x041fe2000f8210ff */
[----:B------:R-:W-:Y:S01]  /*0540*/  IMAD.IADD R27, R0, 0x1, R25 ;  /* 0x00000001001b7824 */ /* 0x000fe200078e0219 */
[----:B------:R-:W-:Y:S02]  /*0550*/  P2R R9, PR, RZ, 0x40 ;  /* 0x00000040ff097803 */ /* 0x000fe40000000000 */
[----:B------:R-:W-:-:S03]  /*0560*/  LEA.HI.X R17, R17, UR7, R22, 0x2, P1 ;  /* 0x0000000711117c11 */ /* 0x000fc600088f1416 */
[----:B------:R-:W0:Y:S02]  /*0570*/  @P0 LDC.64 R12, c[0x0][0x388] ;  /* 0x0000e200ff0c0b82 */ /* 0x000e240000000a00 */
[----:B-1----:R-:W4:Y:S06]  /*0580*/  @P3 LDG.E R29, desc[UR4][R16.64+0x4] ;  /* 0x00000404101d3981 */ /* 0x002f2c000c1e1900 */
[----:B------:R-:W1:Y:S01]  /*0590*/  @P3 LDC.64 R14, c[0x0][0x388] ;  /* 0x0000e200ff0e3b82 */ /* 0x000e620000000a00 */
[----:B--2---:R-:W-:Y:S02]  /*05a0*/  @P0 IMAD.WIDE R22, R23, 0x4, R10 ;  /* 0x0000000417160825 */ /* 0x004fe400078e020a */
[----:B------:R-:W2:Y:S04]  /*05b0*/  @P6 LDG.E R11, desc[UR4][R16.64+-0x4] ;  /* 0xfffffc04100b6981 */ /* 0x000ea8000c1e1900 */
[----:B------:R-:W5:Y:S04]  /*05c0*/  @P0 LDG.E R23, desc[UR4][R22.64] ;  /* 0x0000000416170981 */ /* 0x000f68000c1e1900 */
[----:B---3--:R3:W2:Y:S04]  /*05d0*/  @P6 LDG.E R18, desc[UR4][R18.64] ;  /* 0x0000000412126981 */ /* 0x0086a8000c1e1900 */
[----:B0-----:R0:W5:Y:S04]  /*05e0*/  @P0 LDG.E R13, desc[UR4][R12.64+0x4] ;  /* 0x000004040c0d0981 */ /* 0x001168000c1e1900 */
[----:B-1----:R1:W4:Y:S01]  /*05f0*/  @P3 LDG.E R14, desc[UR4][R14.64+0x8] ;  /* 0x000008040e0e3981 */ /* 0x002322000c1e1900 */
[----:B------:R-:W-:Y:S01]  /*0600*/  IADD3 R10, P1, PT, R3, R26, RZ ;  /* 0x0000001a030a7210 */ /* 0x000fe20007f3e0ff */
[----:B------:R-:W-:-:S03]  /*0610*/  IMAD.IADD R28, R26, 0x1, R6 ;  /* 0x000000011a1c7824 */ /* 0x000fc600078e0206 */
[----:B------:R-:W-:Y:S02]  /*0620*/  LEA.HI.X.SX32 R31, R26, R4, 0x1, P1 ;  /* 0x000000041a1f7211 */ /* 0x000fe400008f0eff */
[----:B------:R-:W-:-:S04]  /*0630*/  LEA R34, P1, R10, UR6, 0x2 ;  /* 0x000000060a227c11 */ /* 0x000fc8000f8210ff */
[----:B------:R-:W-:Y:S02]  /*0640*/  LEA.HI.X R35, R10, UR7, R31, 0x2, P1 ;  /* 0x000000070a237c11 */ /* 0x000fe400088f141f */
[----:B---3--:R-:W-:Y:S01]  /*0650*/  IADD3 R19, P1, PT, R3, R28, RZ ;  /* 0x0000001c03137210 */ /* 0x008fe20007f3e0ff */
[----:B------:R-:W-:-:S03]  /*0660*/  IMAD R10, R27, R6, RZ ;  /* 0x000000061b0a7224 */ /* 0x000fc600078e02ff */
[----:B0-----:R-:W-:Y:S02]  /*0670*/  LEA.HI.X.SX32 R12, R28, R4, 0x1, P1 ;  /* 0x000000041c0c7211 */ /* 0x001fe400008f0eff */
[----:B------:R-:W-:Y:S01]  /*0680*/  LEA R36, P1, R19, UR6, 0x2 ;  /* 0x0000000613247c11 */ /* 0x000fe2000f8210ff */
[----:B-1----:R-:W-:-:S03]  /*0690*/  IMAD.IADD R15, R25, 0x1, R24 ;  /* 0x00000001190f7824 */ /* 0x002fc600078e0218 */
[----:B------:R-:W-:Y:S02]  /*06a0*/  LEA.HI.X R37, R19, UR7, R12, 0x2, P1 ;  /* 0x0000000713257c11 */ /* 0x000fe400088f140c */
[----:B------:R-:W-:Y:S01]  /*06b0*/  IADD3 R16, P1, PT, R3, R10, RZ ;  /* 0x0000000a03107210 */ /* 0x000fe20007f3e0ff */
[----:B------:R-:W-:Y:S02]  /*06c0*/  IMAD.MOV.U32 R0, RZ, RZ, RZ ;  /* 0x000000ffff007224 */ /* 0x000fe400078e00ff */
[----:B------:R-:W-:Y:S01]  /*06d0*/  IMAD R12, R15, R6, RZ ;  /* 0x000000060f0c7224 */ /* 0x000fe200078e02ff */
[----:B------:R-:W-:Y:S02]  /*06e0*/  LEA.HI.X.SX32 R15, R10, R4, 0x1, P1 ;  /* 0x000000040a0f7211 */ /* 0x000fe400008f0eff */
[----:B------:R-:W-:Y:S01]  /*06f0*/  LEA R20, P1, R16, UR6, 0x2 ;  /* 0x0000000610147c11 */ /* 0x000fe2000f8210ff */
[----:B--2---:R-:W-:Y:S01]  /*0700*/  @P6 FFMA R0, R11, R18, RZ ;  /* 0x000000120b006223 */ /* 0x004fe200000000ff */
[----:B------:R-:W-:-:S03]  /*0710*/  P2R R11, PR, RZ, 0x1 ;  /* 0x00000001ff0b7803 */ /* 0x000fc60000000000 */
[----:B-----5:R-:W-:Y:S01]  /*0720*/  @P0 FFMA R0, R23, R13, R0 ;  /* 0x0000000d17000223 */ /* 0x020fe20000000000 */
[----:B------:R-:W-:Y:S02]  /*0730*/  ISETP.NE.AND P0, PT, R21, RZ, PT ;  /* 0x000000ff1500720c */ /* 0x000fe40003f05270 */
[----:B------:R-:W-:Y:S01]  /*0740*/  LEA.HI.X R21, R16, UR7, R15, 0x2, P1 ;  /* 0x0000000710157c11 */ /* 0x000fe200088f140f */
[----:B------:R-:W-:Y:S01]  /*0750*/  VIADD R13, R27, 0x2 ;  /* 0x000000021b0d7836 */ /* 0x000fe20000000000 */
[----:B------:R-:W-:Y:S01]  /*0760*/  IADD3 R15, P1, PT, R3, R12, RZ ;  /* 0x0000000c030f7210 */ /* 0x000fe20007f3e0ff */
[----:B----4-:R-:W-:-:S03]  /*0770*/  @P3 FFMA R0, R29, R14, R0 ;  /* 0x0000000e1d003223 */ /* 0x010fc60000000000 */
[----:B------:R-:W-:Y:S01]  /*0780*/  LEA.HI.X.SX32 R16, R12, R4, 0x1, P1 ;  /* 0x000000040c107211 */ /* 0x000fe200008f0eff */
[----:B------:R-:W-:Y:S01]  /*0790*/  IMAD R14, R13, R6, RZ ;  /* 0x000000060d0e7224 */ /* 0x000fe200078e02ff */
[----:B------:R-:W-:Y:S02]  /*07a0*/  LEA R18, P1, R15, UR6, 0x2 ;  /* 0x000000060f127c11 */ /* 0x000fe4000f8210ff */
[----:B------:R-:W-:Y:S02]  /*07b0*/  ISETP.GE.AND P3, PT, R25, R24, PT ;  /* 0x000000181900720c */ /* 0x000fe40003f66270 */
[----:B------:R-:W-:Y:S02]  /*07c0*/  LEA.HI.X R19, R15, UR7, R16, 0x2, P1 ;  /* 0x000000070f137c11 */ /* 0x000fe400088f1410 */
[----:B------:R-:W-:Y:S02]  /*07d0*/  IADD3 R15, P1, PT, R3, R14, RZ ;  /* 0x0000000e030f7210 */ /* 0x000fe40007f3e0ff */
[----:B------:R-:W-:-:S02]  /*07e0*/  ISETP.GT.AND P3, PT, R25, -0x1, !P3 ;  /* 0xffffffff1900780c */ /* 0x000fc40005f64270 */
[----:B------:R-:W-:Y:S02]  /*07f0*/  LEA.HI.X.SX32 R30, R14, R4, 0x1, P1 ;  /* 0x000000040e1e7211 */ /* 0x000fe400008f0eff */
[----:B------:R-:W-:-:S13]  /*0800*/  PLOP3.LUT P1, PT, P3, P4, PT, 0x80, 0x8 ;  /* 0x000000000008781c */ /* 0x000fda0001f29070 */
[----:B------:R-:W0:Y:S01]  /*0810*/  @P1 LDC.64 R16, c[0x0][0x388] ;  /* 0x0000e200ff101b82 */ /* 0x000e220000000a00 */
[----:B------:R-:W2:Y:S04]  /*0820*/  @P1 LDG.E R13, desc[UR4][R34.64+-0x4] ;  /* 0xfffffc04220d1981 */ /* 0x000ea8000c1e1900 */
[----:B0-----:R-:W2:Y:S01]  /*0830*/  @P1 LDG.E R16, desc[UR4][R16.64+0xc] ;  /* 0x00000c0410101981 */ /* 0x001ea2000c1e1900 */
[----:B------:R-:W-:-:S04]  /*0840*/  LEA R22, P2, R15, UR6, 0x2 ;  /* 0x000000060f167c11 */ /* 0x000fc8000f8410ff */
[----:B------:R-:W-:Y:S01]  /*0850*/  LEA.HI.X R23, R15, UR7, R30, 0x2, P2 ;  /* 0x000000070f177c11 */ /* 0x000fe200090f141e */
[----:B------:R-:W-:Y:S02]  /*0860*/  IMAD.IADD R15, R27, 0x1, R24 ;  /* 0x000000011b0f7824 */ /* 0x000fe400078e0218 */
[----:B------:R-:W-:Y:S02]  /*0870*/  VIADD R27, R25, 0x1 ;  /* 0x00000001191b7836 */ /* 0x000fe40000000000 */
[----:B------:R-:W-:-:S03]  /*0880*/  IMAD R30, R15, R6, RZ ;  /* 0x000000060f1e7224 */ /* 0x000fc600078e02ff */
[----:B------:R-:W-:Y:S02]  /*0890*/  ISETP.GE.AND P6, PT, R27, R24, PT ;  /* 0x000000181b00720c */ /* 0x000fe40003fc6270 */
[----:B------:R-:W-:Y:S02]  /*08a0*/  IADD3 R24, P2, PT, R3, R30, RZ ;  /* 0x0000001e03187210 */ /* 0x000fe40007f5e0ff */
[----:B------:R-:W-:Y:S02]  /*08b0*/  ISETP.GT.AND P6, PT, R25, -0x2, !P6 ;  /* 0xfffffffe1900780c */ /* 0x000fe400077c4270 */
[----:B------:R-:W-:Y:S02]  /*08c0*/  LEA.HI.X.SX32 R25, R30, R4, 0x1, P2 ;  /* 0x000000041e197211 */ /* 0x000fe400010f0eff */
[----:B------:R-:W-:Y:S02]  /*08d0*/  PLOP3.LUT P2, PT, P3, P0, PT, 0x80, 0x8 ;  /* 0x000000000008781c */ /* 0x000fe40001f41070 */
[----:B------:R-:W-:-:S11]  /*08e0*/  PLOP3.LUT P3, PT, P3, P5, PT, 0x80, 0x8 ;  /* 0x000000000008781c */ /* 0x000fd60001f6b070 */
[----:B------:R-:W3:Y:S02]  /*08f0*/  @P2 LDG.E R29, desc[UR4][R34.64+0x4] ;  /* 0x00000404221d2981 */ /* 0x000ee4000c1e1900 */
[----:B------:R-:W0:Y:S01]  /*0900*/  @P3 LDC.64 R32, c[0x0][0x388] ;  /* 0x0000e200ff203b82 */ /* 0x000e220000000a00 */
[----:B------:R-:W-:Y:S01]  /*0910*/  @P3 IMAD.IADD R27, R3, 0x1, R26 ;  /* 0x00000001031b3824 */ /* 0x000fe200078e021a */
[----:B0-----:R-:W4:Y:S01]  /*0920*/  @P3 LDG.E R32, desc[UR4][R32.64+0x10] ;  /* 0x0000100420203981 */ /* 0x001f22000c1e1900 */
[----:B--2---:R-:W-:-:S05]  /*0930*/  @P1 FFMA R0, R13, R16, R0 ;  /* 0x000000100d001223 */ /* 0x004fca0000000000 */
[----:B------:R-:W0:Y:S01]  /*0940*/  @P3 LDC.64 R16, c[0x0][0x380] ;  /* 0x0000e000ff103b82 */ /* 0x000e220000000a00 */
[----:B------:R-:W-:Y:S01]  /*0950*/  P2R R13, PR, RZ, 0x2 ;  /* 0x00000002ff0d7803 */ /* 0x000fe20000000000 */
[----:B0-----:R-:W-:Y:S01]  /*0960*/  @P3 IMAD.WIDE R26, R27, 0x4, R16 ;  /* 0x000000041b1a3825 */ /* 0x001fe200078e0210 */
[----:B------:R-:W-:-:S04]  /*0970*/  LEA R16, P1, R24, UR6, 0x2 ;  /* 0x0000000618107c11 */ /* 0x000fc8000f8210ff */
[----:B------:R-:W-:Y:S01]  /*0980*/  LEA.HI.X R17, R24, UR7, R25, 0x2, P1 ;  /* 0x0000000718117c11 */ /* 0x000fe200088f1419 */
[----:B------:R-:W4:Y:S01]  /*0990*/  @P3 LDG.E R27, desc[UR4][R26.64] ;  /* 0x000000041a1b3981 */ /* 0x000f22000c1e1900 */
[----:B------:R-:W0:Y:S03]  /*09a0*/  @P2 LDC.64 R24, c[0x0][0x388] ;  /* 0x0000e200ff182b82 */ /* 0x000e260000000a00 */
[----:B0-----:R-:W3:Y:S01]  /*09b0*/  @P2 LDG.E R24, desc[UR4][R24.64+0x14] ;  /* 0x0000140418182981 */ /* 0x001ee2000c1e1900 */
[----:B------:R-:W-:Y:S01]  /*09c0*/  PLOP3.LUT P4, PT, P6, P4, PT, 0x80, 0x8 ;  /* 0x000000000008781c */ /* 0x000fe20003789070 */
[----:B----4-:R-:W-:-:S12]  /*09d0*/  @P3 FFMA R0, R27, R32, R0 ;  /* 0x000000201b003223 */ /* 0x010fd80000000000 */
[----:B------:R-:W0:Y:S01]  /*09e0*/  @P4 LDC.64 R26, c[0x0][0x388] ;  /* 0x0000e200ff1a4b82 */ /* 0x000e220000000a00 */
[----:B---3--:R-:W-:Y:S01]  /*09f0*/  @P2 FFMA R0, R29, R24, R0 ;  /* 0x000000181d002223 */ /* 0x008fe20000000000 */
[----:B0-----:R-:W2:Y:S04]  /*0a00*/  @P4 LDG.E R26, desc[UR4][R26.64+0x18] ;  /* 0x000018041a1a4981 */ /* 0x001ea8000c1e1900 */
[----:B------:R-:W2:Y:S01]  /*0a10*/  @P4 LDG.E R29, desc[UR4][R36.64+-0x4] ;  /* 0xfffffc04241d4981 */ /* 0x000ea2000c1e1900 */
[----:B------:R-:W-:-:S13]  /*0a20*/  PLOP3.LUT P5, PT, P6, P5, PT, 0x80, 0x8 ;  /* 0x000000000008781c */ /* 0x000fda00037ab070 */
[----:B------:R-:W0:Y:S01]  /*0a30*/  @P5 LDC.64 R24, c[0x0][0x380] ;  /* 0x0000e000ff185b82 */ /* 0x000e220000000a00 */
[----:B------:R-:W-:-:S05]  /*0a40*/  @P5 IADD3 R35, PT, PT, R3, R28, RZ ;  /* 0x0000001c03235210 */ /* 0x000fca0007ffe0ff */
[----:B0-----:R-:W-:-:S06]  /*0a50*/  @P5 IMAD.WIDE R24, R35, 0x4, R24 ;  /* 0x0000000423185825 */ /* 0x001fcc00078e0218 */
[----:B------:R-:W3:Y:S01]  /*0a60*/  @P5 LDG.E R25, desc[UR4][R24.64] ;  /* 0x0000000418195981 */ /* 0x000ee2000c1e1900 */
[----:B--2---:R-:W-:Y:S02]  /*0a70*/  @P4 FFMA R0, R29, R26, R0 ;  /* 0x0000001a1d004223 */ /* 0x004fe40000000000 */
[----:B------:R-:W0:Y:S02]  /*0a80*/  @P5 LDC.64 R26, c[0x0][0x388] ;  /* 0x0000e200ff1a5b82 */ /* 0x000e240000000a00 */
[----:B0-----:R-:W3:Y:S01]  /*0a90*/  @P5 LDG.E R26, desc[UR4][R26.64+0x1c] ;  /* 0x00001c041a1a5981 */ /* 0x001ee2000c1e1900 */
[----:B------:R-:W-:Y:S02]  /*0aa0*/  PLOP3.LUT P6, PT, P6, P0, PT, 0x80, 0x8 ;  /* 0x000000000008781c */ /* 0x000fe400037c1070 */
[----:B------:R-:W-:Y:S01]  /*0ab0*/  ISETP.NE.AND P0, PT, R9, RZ, PT ;  /* 0x000000ff0900720c */ /* 0x000fe20003f05270 */
[C---:B------:R-:W-:Y:S02]  /*0ac0*/  IMAD R32, R15.reuse, R6, R6 ;  /* 0x000000060f207224 */ /* 0x040fe400078e0206 */
[----:B------:R-:W-:-:S03]  /*0ad0*/  VIADD R15, R15, 0x2 ;  /* 0x000000020f0f7836 */ /* 0x000fc60000000000 */
[----:B------:R-:W-:Y:S01]  /*0ae0*/  IADD3 R29, P1, PT, R3, R32, RZ ;  /* 0x00000020031d7210 */ /* 0x000fe20007f3e0ff */
[----:B------:R-:W-:-:S03]  /*0af0*/  IMAD R6, R15, R6, RZ ;  /* 0x000000060f067224 */ /* 0x000fc600078e02ff */
[----:B------:R-:W-:Y:S01]  /*0b00*/  LEA.HI.X.SX32 R34, R32, R4, 0x1, P1 ;  /* 0x0000000420227211 */ /* 0x000fe200008f0eff */
[----:B------:R-:W2:Y:S01]  /*0b10*/  @P6 LDG.E R33, desc[UR4][R36.64+0x4] ;  /* 0x0000040424216981 */ /* 0x000ea2000c1e1900 */
[----:B------:R-:W-:-:S04]  /*0b20*/  LEA R28, P1, R29, UR6, 0x2 ;  /* 0x000000061d1c7c11 */ /* 0x000fc8000f8210ff */
[----:B------:R-:W-:Y:S02]  /*0b30*/  LEA.HI.X R29, R29, UR7, R34, 0x2, P1 ;  /* 0x000000071d1d7c11 */ /* 0x000fe400088f1422 */
[----:B------:R-:W-:-:S04]  /*0b40*/  IADD3 R15, P1, PT, R3, R6, RZ ;  /* 0x00000006030f7210 */ /* 0x000fc80007f3e0ff */
[----:B------:R-:W-:Y:S02]  /*0b50*/  LEA.HI.X.SX32 R4, R6, R4, 0x1, P1 ;  /* 0x0000000406047211 */ /* 0x000fe400008f0eff */
[----:B------:R-:W-:-:S04]  /*0b60*/  LEA R34, P1, R15, UR6, 0x2 ;  /* 0x000000060f227c11 */ /* 0x000fc8000f8210ff */
[----:B------:R-:W-:Y:S02]  /*0b70*/  LEA.HI.X R35, R15, UR7, R4, 0x2, P1 ;  /* 0x000000070f237c11 */ /* 0x000fe400088f1404 */
[----:B------:R-:W-:Y:S02]  /*0b80*/  ISETP.NE.AND P1, PT, R13, RZ, PT ;  /* 0x000000ff0d00720c */ /* 0x000fe40003f25270 */
[----:B------:R-:W4:Y:S01]  /*0b90*/  @P0 LDG.E R13, desc[UR4][R20.64+-0x4] ;  /* 0xfffffc04140d0981 */ /* 0x000f22000c1e1900 */
[----:B---3--:R-:W-:Y:S02]  /*0ba0*/  @P5 FFMA R0, R25, R26, R0 ;  /* 0x0000001a19005223 */ /* 0x008fe40000000000 */
[----:B------:R-:W0:Y:S08]  /*0bb0*/  @P6 LDC.64 R24, c[0x0][0x388] ;  /* 0x0000e200ff186b82 */ /* 0x000e300000000a00 */
[----:B------:R-:W1:Y:S01]  /*0bc0*/  @P0 LDC.64 R26, c[0x0][0x388] ;  /* 0x0000e200ff1a0b82 */ /* 0x000e620000000a00 */
[----:B0-----:R-:W2:Y:S04]  /*0bd0*/  @P6 LDG.E R24, desc[UR4][R24.64+0x20] ;  /* 0x0000200418186981 */ /* 0x001ea8000c1e1900 */
[----:B-1----:R-:W4:Y:S01]  /*0be0*/  @P0 LDG.E R26, desc[UR4][R26.64+0x24] ;  /* 0x000024041a1a0981 */ /* 0x002f22000c1e1900 */
[----:B--2---:R-:W-:Y:S01]  /*0bf0*/  @P6 FFMA R0, R33, R24, R0 ;  /* 0x0000001821006223 */ /* 0x004fe20000000000 */
[----:B------:R-:W-:Y:S01]  /*0c00*/  P2R R31, PR, RZ, 0x4 ;  /* 0x00000004ff1f7803 */ /* 0x000fe20000000000 */
[----:B------:R-:W0:Y:S02]  /*0c10*/  @P3 LDC.64 R24, c[0x0][0x380] ;  /* 0x0000e000ff183b82 */ /* 0x000e240000000a00 */
[----:B----4-:R-:W-:Y:S01]  /*0c20*/  @P0 FFMA R0, R13, R26, R0 ;  /* 0x0000001a0d000223 */ /* 0x010fe20000000000 */
[----:B------:R-:W-:-:S13]  /*0c30*/  ISETP.NE.AND P0, PT, R11, RZ, PT ;  /* 0x000000ff0b00720c */ /* 0x000fda0003f05270 */
[----:B------:R-:W1:Y:S01]  /*0c40*/  @P0 LDC.64 R36, c[0x0][0x380] ;  /* 0x0000e000ff240b82 */ /* 0x000e620000000a00 */
[----:B------:R-:W-:-:S04]  /*0c50*/  @P0 IMAD.IADD R11, R3, 0x1, R10 ;  /* 0x00000001030b0824 */ /* 0x000fc800078e020a */
[----:B-1----:R-:W-:-:S03]  /*0c60*/  @P0 IMAD.WIDE R36, R11, 0x4, R36 ;  /* 0x000000040b240825 */ /* 0x002fc600078e0224 */
[----:B------:R-:W1:Y:S03]  /*0c70*/  @P0 LDC.64 R10, c[0x0][0x388] ;  /* 0x0000e200ff0a0b82 */ /* 0x000e660000000a00 */
[----:B------:R-:W2:Y:S04]  /*0c80*/  @P0 LDG.E R37, desc[UR4][R36.64] ;  /* 0x0000000424250981 */ /* 0x000ea8000c1e1900 */
[----:B-1----:R-:W2:Y:S01]  /*0c90*/  @P0 LDG.E R10, desc[UR4][R10.64+0x28] ;  /* 0x000028040a0a0981 */ /* 0x002ea2000c1e1900 */
[----:B------:R-:W-:Y:S02]  /*0ca0*/  ISETP.NE.AND P2, PT, R8, RZ, PT ;  /* 0x000000ff0800720c */ /* 0x000fe40003f45270 */
[----:B------:R-:W-:-:S11]  /*0cb0*/  P2R R4, PR, RZ, 0x1 ;  /* 0x00000001ff047803 */ /* 0x000fd60000000000 */
[----:B------:R-:W1:Y:S01]  /*0cc0*/  @P2 LDC.64 R26, c[0x0][0x388] ;  /* 0x0000e200ff1a2b82 */ /* 0x000e620000000a00 */
[----:B------:R-:W3:Y:S04]  /*0cd0*/  @P2 LDG.E R15, desc[UR4][R20.64+0x4] ;  /* 0x00000404140f2981 */ /* 0x000ee8000c1e1900 */
[----:B------:R-:W4:Y:S04]  /*0ce0*/  @P1 LDG.E R21, desc[UR4][R18.64+-0x4] ;  /* 0xfffffc0412151981 */ /* 0x000f28000c1e1900 */
[----:B-1----:R-:W3:Y:S04]  /*0cf0*/  @P2 LDG.E R26, desc[UR4][R26.64+0x2c] ;  /* 0x00002c041a1a2981 */ /* 0x002ee8000c1e1900 */
[----:B------:R-:W5:Y:S01]  /*0d00*/  @P4 LDG.E R27, desc[UR4][R22.64+-0x4] ;  /* 0xfffffc04161b4981 */ /* 0x000f62000c1e1900 */
[----:B--2---:R-:W-:Y:S01]  /*0d10*/  @P0 FFMA R0, R37, R10, R0 ;  /* 0x0000000a25000223 */ /* 0x004fe20000000000 */
[----:B------:R-:W-:Y:S01]  /*0d20*/  ISETP.NE.AND P0, PT, R9, RZ, PT ;  /* 0x000000ff0900720c */ /* 0x000fe20003f05270 */
[----:B------:R-:W-:Y:S01]  /*0d30*/  @P3 IMAD.IADD R9, R3, 0x1, R12 ;  /* 0x0000000103093824 */ /* 0x000fe200078e020c */
[----:B------:R-:W1:Y:S08]  /*0d40*/  @P3 LDC.64 R36, c[0x0][0x388] ;  /* 0x0000e200ff243b82 */ /* 0x000e700000000a00 */
[----:B------:R-:W2:Y:S01]  /*0d50*/  @P1 LDC.64 R12, c[0x0][0x388] ;  /* 0x0000e200ff0c1b82 */ /* 0x000ea20000000a00 */
[----:B0-----:R-:W-:-:S06]  /*0d60*/  @P3 IMAD.WIDE R24, R9, 0x4, R24 ;  /* 0x0000000409183825 */ /* 0x001fcc00078e0218 */
[----:B------:R-:W5:Y:S01]  /*0d70*/  @P3 LDG.E R25, desc[UR4][R24.64] ;  /* 0x0000000418193981 */ /* 0x000f62000c1e1900 */
[----:B------:R-:W0:Y:S03]  /*0d80*/  @P5 LDC.64 R10, c[0x0][0x380] ;  /* 0x0000e000ff0a5b82 */ /* 0x000e260000000a00 */
[----:B-1----:R-:W5:Y:S04]  /*0d90*/  @P3 LDG.E R36, desc[UR4][R36.64+0x34] ;  /* 0x0000340424243981 */ /* 0x002f68000c1e1900 */
[----:B--2---:R-:W4:Y:S01]  /*0da0*/  @P1 LDG.E R12, desc[UR4][R12.64+0x30] ;  /* 0x000030040c0c1981 */ /* 0x004f22000c1e1900 */
[----:B---3--:R-:W-:Y:S01]  /*0db0*/  @P2 FFMA R0, R15, R26, R0 ;  /* 0x0000001a0f002223 */ /* 0x008fe20000000000 */
[----:B------:R-:W-:-:S02]  /*0dc0*/  ISETP.NE.AND P2, PT, R31, RZ, PT ;  /* 0x000000ff1f00720c */ /* 0x000fc40003f45270 */
[----:B------:R1:W2:Y:S11]  /*0dd0*/  @P6 LDG.E R31, desc[UR4][R22.64+0x4] ;  /* 0x00000404161f6981 */ /* 0x0002b6000c1e1900 */
[----:B------:R3:W2:Y:S01]  /*0de0*/  @P2 LDG.E R9, desc[UR4][R18.64+0x4] ;  /* 0x0000040412092981 */ /* 0x0006a2000c1e1900 */
[----:B-1----:R-:W1:Y:S08]  /*0df0*/  @P0 LDC.64 R22, c[0x0][0x388] ;  /* 0x0000e200ff160b82 */ /* 0x002e700000000a00 */
[----:B---3--:R-:W3:Y:S01]  /*0e00*/  @P6 LDC.64 R18, c[0x0][0x388] ;  /* 0x0000e200ff126b82 */ /* 0x008ee20000000a00 */
[----:B-1----:R-:W2:Y:S04]  /*0e10*/  @P0 LDG.E R22, desc[UR4][R22.64+0x48] ;  /* 0x0000480416160981 */ /* 0x002ea8000c1e1900 */
[----:B---3--:R-:W3:Y:S01]  /*0e20*/  @P6 LDG.E R18, desc[UR4][R18.64+0x44] ;  /* 0x0000440412126981 */ /* 0x008ee2000c1e1900 */
[----:B----4-:R-:W-:-:S02]  /*0e30*/  @P1 FFMA R0, R21, R12, R0 ;  /* 0x0000000c15001223 */ /* 0x010fc40000000000 */
[----:B------:R-:W1:Y:S01]  /*0e40*/  @P2 LDC.64 R12, c[0x0][0x388] ;  /* 0x0000e200ff0c2b82 */ /* 0x000e620000000a00 */
[----:B------:R-:W-:-:S04]  /*0e50*/  @P5 IMAD.IADD R21, R3, 0x1, R14 ;  /* 0x0000000103155824 */ /* 0x000fc800078e020e */
[----:B0-----:R-:W-:-:S03]  /*0e60*/  @P5 IMAD.WIDE R20, R21, 0x4, R10 ;  /* 0x0000000415145825 */ /* 0x001fc600078e020a */
[----:B------:R-:W0:Y:S03]  /*0e70*/  @P4 LDC.64 R14, c[0x0][0x388] ;  /* 0x0000e200ff0e4b82 */ /* 0x000e260000000a00 */
[----:B------:R-:W4:Y:S05]  /*0e80*/  @P5 LDG.E R21, desc[UR4][R20.64] ;  /* 0x0000000414155981 */ /* 0x000f2a000c1e1900 */
[----:B------:R-:W2:Y:S01]  /*0e90*/  @P5 LDC.64 R10, c[0x0][0x388] ;  /* 0x0000e200ff0a5b82 */ /* 0x000ea20000000a00 */
[----:B-1----:R-:W3:Y:S04]  /*0ea0*/  @P2 LDG.E R12, desc[UR4][R12.64+0x38] ;  /* 0x000038040c0c2981 */ /* 0x002ee8000c1e1900 */
[----:B0-----:R-:W4:Y:S01]  /*0eb0*/  @P4 LDG.E R14, desc[UR4][R14.64+0x3c] ;  /* 0x00003c040e0e4981 */ /* 0x001f22000c1e1900 */
[----:B-----5:R-:W-:-:S03]  /*0ec0*/  @P3 FFMA R0, R25, R36, R0 ;  /* 0x0000002419003223 */ /* 0x020fc60000000000 */
[----:B------:R-:W5:Y:S04]  /*0ed0*/  @P0 LDG.E R25, desc[UR4][R16.64+-0x4] ;  /* 0xfffffc0410190981 */ /* 0x000f68000c1e1900 */
[----:B--2---:R-:W2:Y:S01]  /*0ee0*/  @P5 LDG.E R10, desc[UR4][R10.64+0x40] ;  /* 0x000040040a0a5981 */ /* 0x004ea2000c1e1900 */
[----:B---3--:R-:W-:-:S04]  /*0ef0*/  @P2 FFMA R0, R9, R12, R0 ;  /* 0x0000000c09002223 */ /* 0x008fc80000000000 */
[----:B----4-:R-:W-:Y:S02]  /*0f00*/  @P4 FFMA R0, R27, R14, R0 ;  /* 0x0000000e1b004223 */ /* 0x010fe40000000000 */
[----:B------:R-:W0:Y:S02]  /*0f10*/  @P3 LDC.64 R26, c[0x0][0x380] ;  /* 0x0000e000ff1a3b82 */ /* 0x000e240000000a00 */
[----:B--2---:R-:W-:-:S04]  /*0f20*/  @P5 FFMA R0, R21, R10, R0 ;  /* 0x0000000a15005223 */ /* 0x004fc80000000000 */
[----:B------:R-:W-:Y:S01]  /*0f30*/  @P6 FFMA R0, R31, R18, R0 ;  /* 0x000000121f006223 */ /* 0x000fe20000000000 */
[----:B------:R-:W-:Y:S01]  /*0f40*/  @P3 IMAD.IADD R15, R3, 0x1, R32 ;  /* 0x00000001030f3824 */ /* 0x000fe200078e0220 */
[----:B------:R-:W1:Y:S01]  /*0f50*/  @P3 LDC.64 R10, c[0x0][0x388] ;  /* 0x0000e200ff0a3b82 */ /* 0x000e620000000a00 */
[----:B------:R-:W2:Y:S01]  /*0f60*/  @P1 LDG.E R31, desc[UR4][R28.64+-0x4] ;  /* 0xfffffc041c1f1981 */ /* 0x000ea2000c1e1900 */
[----:B-----5:R-:W-:Y:S01]  /*0f70*/  @P0 FFMA R0, R25, R22, R0 ;  /* 0x0000001619000223 */ /* 0x020fe20000000000 */
[----:B------:R-:W-:-:S13]  /*0f80*/  ISETP.NE.AND P0, PT, R4, RZ, PT ;  /* 0x000000ff0400720c */ /* 0x000fda0003f05270 */
[----:B------:R-:W3:Y:S08]  /*0f90*/  @P0 LDC.64 R12, c[0x0][0x380] ;  /* 0x0000e000ff0c0b82 */ /* 0x000ef00000000a00 */
[----:B------:R-:W4:Y:S01]  /*0fa0*/  @P0 LDC.64 R20, c[0x0][0x388] ;  /* 0x0000e200ff140b82 */ /* 0x000f220000000a00 */
[----:B------:R-:W-:Y:S01]  /*0fb0*/  @P0 IMAD.IADD R9, R3, 0x1, R30 ;  /* 0x0000000103090824 */ /* 0x000fe200078e021e */
[----:B-1----:R-:W5:Y:S01]  /*0fc0*/  @P3 LDG.E R10, desc[UR4][R10.64+0x58] ;  /* 0x000058040a0a3981 */ /* 0x002f62000c1e1900 */
[----:B0-----:R-:W-:-:S04]  /*0fd0*/  @P3 IMAD.WIDE R26, R15, 0x4, R26 ;  /* 0x000000040f1a3825 */ /* 0x001fc800078e021a */
[----:B---3--:R-:W-:Y:S01]  /*0fe0*/  @P0 IMAD.WIDE R12, R9, 0x4, R12 ;  /* 0x00000004090c0825 */ /* 0x008fe200078e020c */
[----:B----4-:R-:W3:Y:S05]  /*0ff0*/  @P0 LDG.E R20, desc[UR4][R20.64+0x4c] ;  /* 0x00004c0414140981 */ /* 0x010eea000c1e1900 */
[----:B------:R-:W3:Y:S01]  /*1000*/  @P0 LDG.E R13, desc[UR4][R12.64] ;  /* 0x000000040c0d0981 */ /* 0x000ee2000c1e1900 */
[----:B------:R-:W0:Y:S01]  /*1010*/  @P2 LDC.64 R14, c[0x0][0x388] ;  /* 0x0000e200ff0e2b82 */ /* 0x000e220000000a00 */
[----:B------:R-:W-:Y:S02]  /*1020*/  @P5 IMAD.IADD R33, R3, 0x1, R6 ;  /* 0x0000000103215824 */ /* 0x000fe400078e0206 */
[----:B------:R-:W5:Y:S04]  /*1030*/  @P3 LDG.E R27, desc[UR4][R26.64] ;  /* 0x000000041a1b3981 */ /* 0x000f68000c1e1900 */
[----:B------:R-:W4:Y:S01]  /*1040*/  @P2 LDG.E R3, desc[UR4][R28.64+0x4] ;  /* 0x000004041c032981 */ /* 0x000f22000c1e1900 */
[----:B------:R-:W1:Y:S03]  /*1050*/  @P4 LDC.64 R18, c[0x0][0x388] ;  /* 0x0000e200ff124b82 */ /* 0x000e660000000a00 */
[----:B------:R-:W4:Y:S05]  /*1060*/  @P6 LDG.E R11, desc[UR4][R34.64+0x4] ;  /* 0x00000404220b6981 */ /* 0x000f2a000c1e1900 */
[----:B------:R-:W1:Y:S01]  /*1070*/  @P6 LDC.64 R22, c[0x0][0x388] ;  /* 0x0000e200ff166b82 */ /* 0x000e620000000a00 */
[----:B0-----:R-:W4:Y:S04]  /*1080*/  @P2 LDG.E R14, desc[UR4][R14.64+0x5c] ;  /* 0x00005c040e0e2981 */ /* 0x001f28000c1e1900 */
[----:B-1----:R-:W4:Y:S04]  /*1090*/  @P4 LDG.E R18, desc[UR4][R18.64+0x60] ;  /* 0x0000600412124981 */ /* 0x002f28000c1e1900 */
[----:B------:R-:W4:Y:S01]  /*10a0*/  @P6 LDG.E R22, desc[UR4][R22.64+0x68] ;  /* 0x0000680416166981 */ /* 0x000f22000c1e1900 */
[----:B---3--:R-:W-:Y:S01]  /*10b0*/  @P0 FFMA R0, R13, R20, R0 ;  /* 0x000000140d000223 */ /* 0x008fe20000000000 */
[----:B------:R-:W-:Y:S01]  /*10c0*/  ISETP.NE.AND P0, PT, R8, RZ, PT ;  /* 0x000000ff0800720c */ /* 0x000fe20003f05270 */
[----:B------:R-:W0:Y:S08]  /*10d0*/  @P5 LDC.64 R12, c[0x0][0x380] ;  /* 0x0000e000ff0c5b82 */ /* 0x000e300000000a00 */
[----:B------:R-:W1:Y:S04]  /*10e0*/  @P1 LDC.64 R8, c[0x0][0x388] ;  /* 0x0000e200ff081b82 */ /* 0x000e680000000a00 */
[----:B------:R-:W3:Y:S04]  /*10f0*/  @P0 LDG.E R17, desc[UR4][R16.64+0x4] ;  /* 0x0000040410110981 */ /* 0x000ee8000c1e1900 */
[----:B------:R-:W2:Y:S08]  /*1100*/  @P0 LDC.64 R24, c[0x0][0x388] ;  /* 0x0000e200ff180b82 */ /* 0x000eb00000000a00 */
[----:B------:R-:W5:Y:S01]  /*1110*/  @P5 LDC.64 R20, c[0x0][0x388] ;  /* 0x0000e200ff145b82 */ /* 0x000f620000000a00 */
[----:B-1----:R-:W4:Y:S04]  /*1120*/  @P1 LDG.E R9, desc[UR4][R8.64+0x54] ;  /* 0x0000540408091981 */ /* 0x002f28000c1e1900 */
[----:B--2---:R-:W3:Y:S01]  /*1130*/  @P0 LDG.E R24, desc[UR4][R24.64+0x50] ;  /* 0x0000500418180981 */ /* 0x004ee2000c1e1900 */
[----:B0-----:R-:W-:-:S02]  /*1140*/  @P5 IMAD.WIDE R32, R33, 0x4, R12 ;  /* 0x0000000421205825 */ /* 0x001fc400078e020c */
[----:B------:R-:W0:Y:S04]  /*1150*/  LDC.64 R12, c[0x0][0x390] ;  /* 0x0000e400ff0c7b82 */ /* 0x000e280000000a00 */
[----:B------:R-:W2:Y:S04]  /*1160*/  @P5 LDG.E R33, desc[UR4][R32.64] ;  /* 0x0000000420215981 */ /* 0x000ea8000c1e1900 */
[----:B------:R-:W2:Y:S04]  /*1170*/  @P4 LDG.E R25, desc[UR4][R34.64+-0x4] ;  /* 0xfffffc0422194981 */ /* 0x000ea8000c1e1900 */
[----:B-----5:R-:W5:Y:S01]  /*1180*/  @P5 LDG.E R20, desc[UR4][R20.64+0x64] ;  /* 0x0000640414145981 */ /* 0x020f62000c1e1900 */
[----:B------:R-:W-:-:S04]  /*1190*/  IMAD R2, R7, R2, R2 ;  /* 0x0000000207027224 */ /* 0x000fc800078e0202 */
[----:B------:R-:W-:-:S04]  /*11a0*/  IMAD.IADD R5, R5, 0x1, R2 ;  /* 0x0000000105057824 */ /* 0x000fc800078e0202 */
[----:B0-----:R-:W-:-:S04]  /*11b0*/  IMAD.WIDE R12, R5, 0x4, R12 ;  /* 0x00000004050c7825 */ /* 0x001fc800078e020c */
[----:B---3--:R-:W-:-:S04]  /*11c0*/  @P0 FFMA R0, R17, R24, R0 ;  /* 0x0000001811000223 */ /* 0x008fc80000000000 */
[----:B----4-:R-:W-:-:S04]  /*11d0*/  @P1 FFMA R0, R31, R9, R0 ;  /* 0x000000091f001223 */ /* 0x010fc80000000000 */
[----:B------:R-:W-:-:S04]  /*11e0*/  @P3 FFMA R0, R27, R10, R0 ;  /* 0x0000000a1b003223 */ /* 0x000fc80000000000 */
[----:B------:R-:W-:-:S04]  /*11f0*/  @P2 FFMA R0, R3, R14, R0 ;  /* 0x0000000e03002223 */ /* 0x000fc80000000000 */
[----:B--2---:R-:W-:-:S04]  /*1200*/  @P4 FFMA R0, R25, R18, R0 ;  /* 0x0000001219004223 */ /* 0x004fc80000000000 */
[----:B-----5:R-:W-:-:S04]  /*1210*/  @P5 FFMA R0, R33, R20, R0 ;  /* 0x0000001421005223 */ /* 0x020fc80000000000 */
[----:B------:R-:W-:-:S05]  /*1220*/  @P6 FFMA R0, R11, R22, R0 ;  /* 0x000000160b006223 */ /* 0x000fca0000000000 */
[----:B------:R-:W-:Y:S01]  /*1230*/  STG.E desc[UR4][R12.64], R0 ;  /* 0x000000000c007986 */ /* 0x000fe2000c101904 */
[----:B------:R-:W-:Y:S05]  /*1240*/  EXIT ;  /* 0x000000000000794d */ /* 0x000fea0003800000 */
.L_x_0:
[----:B------:R-:W-:-:S00]  /*1250*/  BRA `(.L_x_0) ;  /* 0xfffffffc00fc7947 */ /* 0x000fc0000383ffff */
[----:B------:R-:W-:-:S00]  /*1260*/  NOP ;  /* 0x0000000000007918 */ /* 0x000fc00000000000 */
        /* <DEDUP_REMOVED lines=9> */
.L_x_1:


//--------------------- .nv.shared.reserved.0     --------------------------
	.section	.nv.shared.reserved.0,"aw",@nobits
	.weak		__nv_reservedSMEM_offset_0_alias
	.size		__nv_reservedSMEM_offset_0_alias, 0, 64
	.other		__nv_reservedSMEM_offset_0_alias,@"STO_CUDA_RESERVED_SHARED STV_DEFAULT"
__nv_reservedSMEM_offset_0_alias:
	.zero		0
	.zero		64


//--------------------- .nv.constant0._Z17directConvolutionPKfS0_Pfiii --------------------------
	.section	.nv.constant0._Z17directConvolutionPKfS0_Pfiii,"a",@progbits
	.sectionflags	@""
	.align	4
.nv.constant0._Z17directConvolutionPKfS0_Pfiii:
	.zero		932


//--------------------- SYMBOLS --------------------------

	.type		.nv.reservedSmem.offset0,@object
	.size		.nv.reservedSmem.offset0,0x4
